//
// Generated by NVIDIA NVVM Compiler
//
// Compiler Build ID: CL-36424714
// Cuda compilation tools, release 13.0, V13.0.88
// Based on NVVM 20.0.0
//

.version 9.0
.target sm_100
.address_size 64

	// .globl	_Z10vector_addPfS_S_i

.visible .entry _Z10vector_addPfS_S_i(
	.param .u64 .ptr .align 1 _Z10vector_addPfS_S_i_param_0,
	.param .u64 .ptr .align 1 _Z10vector_addPfS_S_i_param_1,
	.param .u64 .ptr .align 1 _Z10vector_addPfS_S_i_param_2,
	.param .u32 _Z10vector_addPfS_S_i_param_3
)
{
	.reg .pred 	%p<2>;
	.reg .b32 	%r<6>;
	.reg .b32 	%f<4>;
	.reg .b64 	%rd<11>;

	ld.param.u64 	%rd1, [_Z10vector_addPfS_S_i_param_0];
	ld.param.u64 	%rd2, [_Z10vector_addPfS_S_i_param_1];
	ld.param.u64 	%rd3, [_Z10vector_addPfS_S_i_param_2];
	ld.param.u32 	%r2, [_Z10vector_addPfS_S_i_param_3];
	mov.u32 	%r3, %ctaid.x;
	mov.u32 	%r4, %ntid.x;
	mov.u32 	%r5, %tid.x;
	mad.lo.s32 	%r1, %r3, %r4, %r5;
	setp.ge.u32 	%p1, %r1, %r2;
	@%p1 bra 	$L__BB0_2;
	cvta.to.global.u64 	%rd4, %rd2;
	cvta.to.global.u64 	%rd5, %rd3;
	cvta.to.global.u64 	%rd6, %rd1;
	mul.wide.u32 	%rd7, %r1, 4;
	add.s64 	%rd8, %rd4, %rd7;
	ld.global.f32 	%f1, [%rd8];
	add.s64 	%rd9, %rd5, %rd7;
	ld.global.f32 	%f2, [%rd9];
	add.f32 	%f3, %f1, %f2;
	add.s64 	%rd10, %rd6, %rd7;
	st.global.f32 	[%rd10], %f3;
$L__BB0_2:
	ret;

}


// ===== COMPILED SASS (sm_100) =====

	.target	sm_100

	.elftype	@"ET_EXEC"


//--------------------- .note.nv.tkinfo           --------------------------
	.section	.note.nv.tkinfo,"",@"SHT_NOTE"
	.sectionflags	@"SHF_NOTE_NV_TKINFO"
	.tkinfo
        /*0018*/ 	.word	0x00000002
        /*0030*/ 	.string	""
        /*0030*/ 	.string	"ptxas"
        /*0030*/ 	.string	"Cuda compilation tools, release 13.0, V13.0.88"
        /*0030*/ 	.string	"Build cuda_13.0.r13.0/compiler.36424714_0"
        /*0030*/ 	.string	"-arch sm_100 -m 64 "



//--------------------- .note.nv.cuinfo           --------------------------
	.section	.note.nv.cuinfo,"",@"SHT_NOTE"
	.sectionflags	@"SHF_NOTE_NV_CUINFO"
        /*0018*/ 	.short	0x0002
        /*001a*/ 	.short	0x0064
        /*001c*/ 	.short	0x0082
	.zero		2


//--------------------- .nv.info                  --------------------------
	.section	.nv.info,"",@"SHT_CUDA_INFO"
	.align	4


	//----- nvinfo : EIATTR_REGCOUNT
	.align		4
        /*0000*/ 	.byte	0x04, 0x2f
        /*0002*/ 	.short	(.L_1 - .L_0)
	.align		4
.L_0:
        /*0004*/ 	.word	index@(_Z10vector_addPfS_S_i)
        /*0008*/ 	.word	0x0000000c


	//----- nvinfo : EIATTR_FRAME_SIZE
	.align		4
.L_1:
        /*000c*/ 	.byte	0x04, 0x11
        /*000e*/ 	.short	(.L_3 - .L_2)
	.align		4
.L_2:
        /*0010*/ 	.word	index@(_Z10vector_addPfS_S_i)
        /*0014*/ 	.word	0x00000000


	//----- nvinfo : EIATTR_MIN_STACK_SIZE
	.align		4
.L_3:
        /*0018*/ 	.byte	0x04, 0x12
        /*001a*/ 	.short	(.L_5 - .L_4)
	.align		4
.L_4:
        /*001c*/ 	.word	index@(_Z10vector_addPfS_S_i)
        /*0020*/ 	.word	0x00000000
.L_5:


//--------------------- .nv.compat                --------------------------
	.section	.nv.compat,"",@"SHT_CUDA_COMPAT_INFO"
	.align	4
        /*0000*/ 	.byte	0x02, 0x09, 0x00, 0x00, 0x02, 0x02, 0x01, 0x00, 0x02, 0x05, 0x05, 0x00, 0x03, 0x07, 0x01, 0x01
        /*0010*/ 	.byte	0x02, 0x03, 0x00, 0x00, 0x02, 0x06, 0x01, 0x00, 0x04, 0x0b, 0x08, 0x00, 0x09, 0x00, 0x00, 0x00
        /*0020*/ 	.byte	0x00, 0x00, 0x00, 0x00


//--------------------- .nv.info._Z10vector_addPfS_S_i --------------------------
	.section	.nv.info._Z10vector_addPfS_S_i,"",@"SHT_CUDA_INFO"
	.sectionflags	@""
	.align	4


	//----- nvinfo : EIATTR_CUDA_API_VERSION
	.align		4
        /*0000*/ 	.byte	0x04, 0x37
        /*0002*/ 	.short	(.L_7 - .L_6)
.L_6:
        /*0004*/ 	.word	0x00000082


	//----- nvinfo : EIATTR_KPARAM_INFO
	.align		4
.L_7:
        /*0008*/ 	.byte	0x04, 0x17
        /*000a*/ 	.short	(.L_9 - .L_8)
.L_8:
        /*000c*/ 	.word	0x00000000
        /*0010*/ 	.short	0x0003
        /*0012*/ 	.short	0x0018
        /*0014*/ 	.byte	0x00, 0xf0, 0x11, 0x00


	//----- nvinfo : EIATTR_KPARAM_INFO
	.align		4
.L_9:
        /*0018*/ 	.byte	0x04, 0x17
        /*001a*/ 	.short	(.L_11 - .L_10)
.L_10:
        /*001c*/ 	.word	0x00000000
        /*0020*/ 	.short	0x0002
        /*0022*/ 	.short	0x0010
        /*0024*/ 	.byte	0x00, 0xf5, 0x21, 0x00


	//----- nvinfo : EIATTR_KPARAM_INFO
	.align		4
.L_11:
        /*0028*/ 	.byte	0x04, 0x17
        /*002a*/ 	.short	(.L_13 - .L_12)
.L_12:
        /*002c*/ 	.word	0x00000000
        /*0030*/ 	.short	0x0001
        /*0032*/ 	.short	0x0008
        /*0034*/ 	.byte	0x00, 0xf5, 0x21, 0x00


	//----- nvinfo : EIATTR_KPARAM_INFO
	.align		4
.L_13:
        /*0038*/ 	.byte	0x04, 0x17
        /*003a*/ 	.short	(.L_15 - .L_14)
.L_14:
        /*003c*/ 	.word	0x00000000
        /*0040*/ 	.short	0x0000
        /*0042*/ 	.short	0x0000
        /*0044*/ 	.byte	0x00, 0xf5, 0x21, 0x00


	//----- nvinfo : EIATTR_SPARSE_MMA_MASK
	.align		4
.L_15:
        /*0048*/ 	.byte	0x03, 0x50
        /*004a*/ 	.short	0x0000


	//----- nvinfo : EIATTR_MAXREG_COUNT
	.align		4
        /*004c*/ 	.byte	0x03, 0x1b
        /*004e*/ 	.short	0x00ff


	//----- nvinfo : EIATTR_MERCURY_ISA_VERSION
	.align		4
        /*0050*/ 	.byte	0x03, 0x5f
        /*0052*/ 	.short	0x0101


	//----- nvinfo : EIATTR_VRC_CTA_INIT_COUNT
	.align		4
        /*0054*/ 	.byte	0x02, 0x4a
	.zero		1
	.zero		1


	//----- nvinfo : EIATTR_EXIT_INSTR_OFFSETS
	.align		4
        /*0058*/ 	.byte	0x04, 0x1c
        /*005a*/ 	.short	(.L_17 - .L_16)


	//   ....[0]....
.L_16:
        /*005c*/ 	.word	0x00000070


	//   ....[1]....
        /*0060*/ 	.word	0x00000130


	//----- nvinfo : EIATTR_CBANK_PARAM_SIZE
	.align		4
.L_17:
        /*0064*/ 	.byte	0x03, 0x19
        /*0066*/ 	.short	0x001c


	//----- nvinfo : EIATTR_PARAM_CBANK
	.align		4
        /*0068*/ 	.byte	0x04, 0x0a
        /*006a*/ 	.short	(.L_19 - .L_18)
	.align		4
.L_18:
        /*006c*/ 	.word	index@(.nv.constant0._Z10vector_addPfS_S_i)
        /*0070*/ 	.short	0x0380
        /*0072*/ 	.short	0x001c


	//----- nvinfo : EIATTR_SW_WAR
	.align		4
.L_19:
        /*0074*/ 	.byte	0x04, 0x36
        /*0076*/ 	.short	(.L_21 - .L_20)
.L_20:
        /*0078*/ 	.word	0x00000008
.L_21:


//--------------------- .nv.callgraph             --------------------------
	.section	.nv.callgraph,"",@"SHT_CUDA_CALLGRAPH"
	.align	4
	.sectionentsize	8
	.align		4
        /*0000*/ 	.word	0x00000000
	.align		4
        /*0004*/ 	.word	0xffffffff
	.align		4
        /*0008*/ 	.word	0x00000000
	.align		4
        /*000c*/ 	.word	0xfffffffe
	.align		4
        /*0010*/ 	.word	0x00000000
	.align		4
        /*0014*/ 	.word	0xfffffffd
	.align		4
        /*0018*/ 	.word	0x00000000
	.align		4
        /*001c*/ 	.word	0xfffffffc


//--------------------- .text._Z10vector_addPfS_S_i --------------------------
	.section	.text._Z10vector_addPfS_S_i,"ax",@progbits
	.align	128
        .global         _Z10vector_addPfS_S_i
        .type           _Z10vector_addPfS_S_i,@function
        .size           _Z10vector_addPfS_S_i,(.L_x_1 - _Z10vector_addPfS_S_i)
        .other          _Z10vector_addPfS_S_i,@"STO_CUDA_ENTRY STV_DEFAULT"
_Z10vector_addPfS_S_i:
.text._Z10vector_addPfS_S_i:
[----:B------:R-:W-:Y:S01]  /*0000*/  LDC R1, c[0x0][0x37c] ;  /* 0x0000df00ff017b82 */ /* 0x000fe20000000800 */
[----:B------:R-:W0:Y:S07]  /*0010*/  S2R R0, SR_TID.X ;  /* 0x0000000000007919 */ /* 0x000e2e0000002100 */
[----:B------:R-:W0:Y:S01]  /*0020*/  S2UR UR4, SR_CTAID.X ;  /* 0x00000000000479c3 */ /* 0x000e220000002500 */
[----:B------:R-:W1:Y:S07]  /*0030*/  LDCU UR5, c[0x0][0x398] ;  /* 0x00007300ff0577ac */ /* 0x000e6e0008000800 */
[----:B------:R-:W0:Y:S02]  /*0040*/  LDC R9, c[0x0][0x360] ;  /* 0x0000d800ff097b82 */ /* 0x000e240000000800 */
[----:B0-----:R-:W-:-:S05]  /*0050*/  IMAD R9, R9, UR4, R0 ;  /* 0x0000000409097c24 */ /* 0x001fca000f8e0200 */
[----:B-1----:R-:W-:-:S13]  /*0060*/  ISETP.GE.U32.AND P0, PT, R9, UR5, PT ;  /* 0x0000000509007c0c */ /* 0x002fda000bf06070 */
[----:B------:R-:W-:Y:S05]  /*0070*/  @P0 EXIT ;  /* 0x000000000000094d */ /* 0x000fea0003800000 */
[----:B------:R-:W0:Y:S01]  /*0080*/  LDC.64 R2, c[0x0][0x388] ;  /* 0x0000e200ff027b82 */ /* 0x000e220000000a00 */
[----:B------:R-:W1:Y:S07]  /*0090*/  LDCU.64 UR4, c[0x0][0x358] ;  /* 0x00006b00ff0477ac */ /* 0x000e6e0008000a00 */
[----:B------:R-:W2:Y:S08]  /*00a0*/  LDC.64 R4, c[0x0][0x390] ;  /* 0x0000e400ff047b82 */ /* 0x000eb00000000a00 */
[----:B------:R-:W3:Y:S01]  /*00b0*/  LDC.64 R6, c[0x0][0x380] ;  /* 0x0000e000ff067b82 */ /* 0x000ee20000000a00 */
[----:B0-----:R-:W-:-:S06]  /*00c0*/  IMAD.WIDE.U32 R2, R9, 0x4, R2 ;  /* 0x0000000409027825 */ /* 0x001fcc00078e0002 */
[----:B-1----:R-:W4:Y:S01]  /*00d0*/  LDG.E R2, desc[UR4][R2.64] ;  /* 0x0000000402027981 */ /* 0x002f22000c1e1900 */
[----:B--2---:R-:W-:-:S06]  /*00e0*/  IMAD.WIDE.U32 R4, R9, 0x4, R4 ;  /* 0x0000000409047825 */ /* 0x004fcc00078e0004 */
[----:B------:R-:W4:Y:S01]  /*00f0*/  LDG.E R5, desc[UR4][R4.64] ;  /* 0x0000000404057981 */ /* 0x000f22000c1e1900 */
[----:B---3--:R-:W-:-:S04]  /*0100*/  IMAD.WIDE.U32 R6, R9, 0x4, R6 ;  /* 0x0000000409067825 */ /* 0x008fc800078e0006 */
[----:B----4-:R-:W-:-:S05]  /*0110*/  FADD R9, R2, R5 ;  /* 0x0000000502097221 */ /* 0x010fca0000000000 */
[----:B------:R-:W-:Y:S01]  /*0120*/  STG.E desc[UR4][R6.64], R9 ;  /* 0x0000000906007986 */ /* 0x000fe2000c101904 */
[----:B------:R-:W-:Y:S05]  /*0130*/  EXIT ;  /* 0x000000000000794d */ /* 0x000fea0003800000 */
.L_x_0:
[----:B------:R-:W-:-:S00]  /*0140*/  BRA `(.L_x_0) ;  /* 0xfffffffc00fc7947 */ /* 0x000fc0000383ffff */
[----:B------:R-:W-:-:S00]  /*0150*/  NOP ;  /* 0x0000000000007918 */ /* 0x000fc00000000000 */
        /* <DEDUP_REMOVED lines=10> */
.L_x_1:


//--------------------- .nv.shared.reserved.0     --------------------------
	.section	.nv.shared.reserved.0,"aw",@nobits
	.weak		__nv_reservedSMEM_offset_0_alias
	.size		__nv_reservedSMEM_offset_0_alias, 0, 64
	.other		__nv_reservedSMEM_offset_0_alias,@"STO_CUDA_RESERVED_SHARED STV_DEFAULT"
__nv_reservedSMEM_offset_0_alias:
	.zero		0
	.zero		64


//--------------------- .nv.constant0._Z10vector_addPfS_S_i --------------------------
	.section	.nv.constant0._Z10vector_addPfS_S_i,"a",@progbits
	.sectionflags	@""
	.align	4
.nv.constant0._Z10vector_addPfS_S_i:
	.zero		924


//--------------------- SYMBOLS --------------------------

	.type		.nv.reservedSmem.offset0,@object
	.size		.nv.reservedSmem.offset0,0x4
